	.headerflags	@"EF_CUDA_TEXMODE_UNIFIED EF_CUDA_64BIT_ADDRESS EF_CUDA_ACCELERATORS EF_CUDA_SM90 EF_CUDA_VIRTUAL_SM(EF_CUDA_SM90)"
	.elftype	@"ET_EXEC"


//--------------------- .nv.info                  --------------------------
	.section	.nv.info,"",@"SHT_CUDA_INFO"
	.align	4


	//----- nvinfo : EIATTR_REGCOUNT
	.align		4
        /*0000*/ 	.byte	0x04, 0x2f
        /*0002*/ 	.short	(.L_1 - .L_0)
	.align		4
.L_0:
        /*0004*/ 	.word	index@(triton_poi_fused_relu_threshold_backward_view_1)
        /*0008*/ 	.word	0x0000000e


	//----- nvinfo : EIATTR_MIN_STACK_SIZE
	.align		4
.L_1:
        /*000c*/ 	.byte	0x04, 0x12
        /*000e*/ 	.short	(.L_3 - .L_2)
	.align		4
.L_2:
        /*0010*/ 	.word	index@(triton_poi_fused_relu_threshold_backward_view_1)
        /*0014*/ 	.word	0x00000000


	//----- nvinfo : EIATTR_FRAME_SIZE
	.align		4
.L_3:
        /*0018*/ 	.byte	0x04, 0x11
        /*001a*/ 	.short	(.L_5 - .L_4)
	.align		4
.L_4:
        /*001c*/ 	.word	index@(triton_poi_fused_relu_threshold_backward_view_1)
        /*0020*/ 	.word	0x00000000


	//----- nvinfo : EIATTR_MIN_STACK_SIZE
	.align		4
.L_5:
        /*0024*/ 	.byte	0x04, 0x12
        /*0026*/ 	.short	(.L_7 - .L_6)
	.align		4
.L_6:
        /*0028*/ 	.word	index@(triton_poi_fused_relu_threshold_backward_view_1)
        /*002c*/ 	.word	0x00000000
.L_7:


//--------------------- .nv.info.triton_poi_fused_relu_threshold_backward_view_1 --------------------------
	.section	.nv.info.triton_poi_fused_relu_threshold_backward_view_1,"",@"SHT_CUDA_INFO"
	.sectionflags	@""
	.align	4


	//----- nvinfo : EIATTR_CUDA_API_VERSION
	.align		4
        /*0000*/ 	.byte	0x04, 0x37
        /*0002*/ 	.short	(.L_9 - .L_8)
.L_8:
        /*0004*/ 	.word	0x0000007c


	//----- nvinfo : EIATTR_KPARAM_INFO
	.align		4
.L_9:
        /*0008*/ 	.byte	0x04, 0x17
        /*000a*/ 	.short	(.L_11 - .L_10)
.L_10:
        /*000c*/ 	.word	0x00000000
        /*0010*/ 	.short	0x0004
        /*0012*/ 	.short	0x0020
        /*0014*/ 	.byte	0x00, 0xf0, 0x11, 0x00


	//----- nvinfo : EIATTR_KPARAM_INFO
	.align		4
.L_11:
        /*0018*/ 	.byte	0x04, 0x17
        /*001a*/ 	.short	(.L_13 - .L_12)
.L_12:
        /*001c*/ 	.word	0x00000000
        /*0020*/ 	.short	0x0003
        /*0022*/ 	.short	0x0018
        /*0024*/ 	.byte	0x00, 0xf4, 0x21, 0x00


	//----- nvinfo : EIATTR_KPARAM_INFO
	.align		4
.L_13:
        /*0028*/ 	.byte	0x04, 0x17
        /*002a*/ 	.short	(.L_15 - .L_14)
.L_14:
        /*002c*/ 	.word	0x00000000
        /*0030*/ 	.short	0x0002
        /*0032*/ 	.short	0x0010
        /*0034*/ 	.byte	0x00, 0xf4, 0x21, 0x00


	//----- nvinfo : EIATTR_KPARAM_INFO
	.align		4
.L_15:
        /*0038*/ 	.byte	0x04, 0x17
        /*003a*/ 	.short	(.L_17 - .L_16)
.L_16:
        /*003c*/ 	.word	0x00000000
        /*0040*/ 	.short	0x0001
        /*0042*/ 	.short	0x0008
        /*0044*/ 	.byte	0x00, 0xf4, 0x21, 0x00


	//----- nvinfo : EIATTR_KPARAM_INFO
	.align		4
.L_17:
        /*0048*/ 	.byte	0x04, 0x17
        /*004a*/ 	.short	(.L_19 - .L_18)
.L_18:
        /*004c*/ 	.word	0x00000000
        /*0050*/ 	.short	0x0000
        /*0052*/ 	.short	0x0000
        /*0054*/ 	.byte	0x00, 0xf4, 0x21, 0x00


	//----- nvinfo : EIATTR_SPARSE_MMA_MASK
	.align		4
.L_19:
        /*0058*/ 	.byte	0x03, 0x50
        /*005a*/ 	.short	0x0000


	//----- nvinfo : EIATTR_MAXREG_COUNT
	.align		4
        /*005c*/ 	.byte	0x03, 0x1b
        /*005e*/ 	.short	0x00ff


	//----- nvinfo : EIATTR_EXIT_INSTR_OFFSETS
	.align		4
        /*0060*/ 	.byte	0x04, 0x1c
        /*0062*/ 	.short	(.L_21 - .L_20)


	//   ....[0]....
.L_20:
        /*0064*/ 	.word	0x00000260


	//   ....[1]....
        /*0068*/ 	.word	0x00000280


	//----- nvinfo : EIATTR_REQNTID
	.align		4
.L_21:
        /*006c*/ 	.byte	0x04, 0x10
        /*006e*/ 	.short	(.L_23 - .L_22)
.L_22:
        /*0070*/ 	.word	0x00000080
        /*0074*/ 	.word	0x00000001
        /*0078*/ 	.word	0x00000001


	//----- nvinfo : EIATTR_CBANK_PARAM_SIZE
	.align		4
.L_23:
        /*007c*/ 	.byte	0x03, 0x19
        /*007e*/ 	.short	0x0024


	//----- nvinfo : EIATTR_PARAM_CBANK
	.align		4
        /*0080*/ 	.byte	0x04, 0x0a
        /*0082*/ 	.short	(.L_25 - .L_24)
	.align		4
.L_24:
        /*0084*/ 	.word	index@(.nv.constant0.triton_poi_fused_relu_threshold_backward_view_1)
        /*0088*/ 	.short	0x0210
        /*008a*/ 	.short	0x0024


	//----- nvinfo : EIATTR_SW_WAR
	.align		4
.L_25:
        /*008c*/ 	.byte	0x04, 0x36
        /*008e*/ 	.short	(.L_27 - .L_26)
.L_26:
        /*0090*/ 	.word	0x00000008
.L_27:


//--------------------- .nv.callgraph             --------------------------
	.section	.nv.callgraph,"",@"SHT_CUDA_CALLGRAPH"
	.align	4
	.sectionentsize	8
	.align		4
        /*0000*/ 	.word	0x00000000
	.align		4
        /*0004*/ 	.word	0xffffffff
	.align		4
        /*0008*/ 	.word	0x00000000
	.align		4
        /*000c*/ 	.word	0xfffffffe
	.align		4
        /*0010*/ 	.word	0x00000000
	.align		4
        /*0014*/ 	.word	0xfffffffd
	.align		4
        /*0018*/ 	.word	0x00000000
	.align		4
        /*001c*/ 	.word	0xfffffffc


//--------------------- .text.triton_poi_fused_relu_threshold_backward_view_1 --------------------------
	.section	.text.triton_poi_fused_relu_threshold_backward_view_1,"ax",@progbits
	.align	128
        .global         triton_poi_fused_relu_threshold_backward_view_1
        .type           triton_poi_fused_relu_threshold_backward_view_1,@function
        .size           triton_poi_fused_relu_threshold_backward_view_1,(.L_x_1 - triton_poi_fused_relu_threshold_backward_view_1)
        .other          triton_poi_fused_relu_threshold_backward_view_1,@"STO_CUDA_ENTRY STV_DEFAULT"
triton_poi_fused_relu_threshold_backward_view_1:
.text.triton_poi_fused_relu_threshold_backward_view_1:
[----:B------:R-:W0:Y:S02]  /*0000*/  LDC R1, c[0x0][0x28] ;  /* 0x00000a00ff017b82 */ /* 0x000e240000000800 */
[----:B------:R-:W1:Y:S01]  /*0010*/  S2R R0, SR_TID.X ;  /* 0x0000000000007919 */ /* 0x000e620000002100 */
[----:B------:R-:W2:Y:S01]  /*0020*/  LDC.64 R4, c[0x0][0x218] ;  /* 0x00008600ff047b82 */ /* 0x000ea20000000a00 */
[----:B------:R-:W-:Y:S02]  /*0030*/  CS2R R8, SRZ ;  /* 0x0000000000087805 */ /* 0x000fe4000001ff00 */
[----:B------:R-:W-:Y:S01]  /*0040*/  CS2R R10, SRZ ;  /* 0x00000000000a7805 */ /* 0x000fe2000001ff00 */
[----:B------:R-:W3:Y:S01]  /*0050*/  S2R R7, SR_CTAID.X ;  /* 0x0000000000077919 */ /* 0x000ee20000002500 */
[----:B------:R-:W-:Y:S01]  /*0060*/  ULDC.64 UR4, c[0x0][0x208] ;  /* 0x0000820000047ab9 */ /* 0x000fe20000000a00 */
[----:B------:R-:W-:Y:S02]  /*0070*/  ULDC.64 UR6, c[0x0][0x228] ;  /* 0x00008a0000067ab9 */ /* 0x000fe40000000a00 */
[----:B------:R-:W4:Y:S01]  /*0080*/  LDC.64 R2, c[0x0][0x210] ;  /* 0x00008400ff027b82 */ /* 0x000f220000000a00 */
[----:B-1----:R-:W-:Y:S01]  /*0090*/  IMAD.SHL.U32 R0, R0, 0x2, RZ ;  /* 0x0000000200007824 */ /* 0x002fe200078e00ff */
[----:B---3--:R-:W-:-:S04]  /*00a0*/  SHF.R.S32.HI R6, RZ, 0x17, R7 ;  /* 0x00000017ff067819 */ /* 0x008fc80000011407 */
[----:B------:R-:W-:-:S05]  /*00b0*/  LOP3.LUT R0, R0, 0xfe, RZ, 0xc0, !PT ;  /* 0x000000fe00007812 */ /* 0x000fca00078ec0ff */
[----:B------:R-:W-:Y:S01]  /*00c0*/  IMAD R0, R7, 0x100, R0 ;  /* 0x0000010007007824 */ /* 0x000fe200078e0200 */
[----:B------:R-:W-:-:S03]  /*00d0*/  SGXT R7, R6, 0x1 ;  /* 0x000000010607781a */ /* 0x000fc60000000200 */
[C---:B----4-:R-:W-:Y:S01]  /*00e0*/  IMAD.WIDE R2, R0.reuse, 0x4, R2 ;  /* 0x0000000400027825 */ /* 0x050fe200078e0202 */
[----:B------:R-:W-:Y:S02]  /*00f0*/  LEA.HI R7, R7, R0, RZ, 0x2 ;  /* 0x0000000007077211 */ /* 0x000fe400078f10ff */
[----:B------:R-:W-:Y:S02]  /*0100*/  ISETP.GE.AND P0, PT, R0, 0x100, PT ;  /* 0x000001000000780c */ /* 0x000fe40003f06270 */
[----:B------:R-:W-:-:S05]  /*0110*/  LOP3.LUT R7, R7, 0xfffffffc, RZ, 0xc0, !PT ;  /* 0xfffffffc07077812 */ /* 0x000fca00078ec0ff */
[----:B------:R-:W-:-:S04]  /*0120*/  IMAD.IADD R7, R0, 0x1, -R7 ;  /* 0x0000000100077824 */ /* 0x000fc800078e0a07 */
[----:B--2---:R-:W-:Y:S02]  /*0130*/  IMAD.WIDE R4, R7, 0x4, R4 ;  /* 0x0000000407047825 */ /* 0x004fe400078e0204 */
[----:B------:R1:W2:Y:S01]  /*0140*/  @!P0 LDG.E.64 R8, desc[UR4][R2.64] ;  /* 0x0000000402088981 */ /* 0x0002a2000c1e1b00 */
[----:B------:R-:W1:Y:S03]  /*0150*/  LDC.64 R6, c[0x0][0x220] ;  /* 0x00008800ff067b82 */ /* 0x000e660000000a00 */
[----:B------:R-:W2:Y:S01]  /*0160*/  @!P0 LDG.E.EL.64 R10, desc[UR4][R4.64] ;  /* 0x00000004040a8981 */ /* 0x000ea2000c2e1b00 */
[----:B-1----:R-:W-:Y:S01]  /*0170*/  IMAD.WIDE R2, R0, 0x4, R6 ;  /* 0x0000000400027825 */ /* 0x002fe200078e0206 */
[----:B--2---:R-:W-:-:S03]  /*0180*/  FSETP.GEU.AND P2, PT, R8, -R10, PT ;  /* 0x8000000a0800720b */ /* 0x004fc60003f4e000 */
[----:B------:R-:W-:Y:S01]  /*0190*/  FADD R8, R10, R8 ;  /* 0x000000080a087221 */ /* 0x000fe20000000000 */
[----:B------:R-:W-:Y:S01]  /*01a0*/  FADD R10, R11, R9 ;  /* 0x000000090b0a7221 */ /* 0x000fe20000000000 */
[----:B------:R-:W-:-:S03]  /*01b0*/  FSETP.GEU.AND P1, PT, R9, -R11, PT ;  /* 0x8000000b0900720b */ /* 0x000fc60003f2e000 */
[----:B------:R-:W-:Y:S02]  /*01c0*/  FSEL R8, R8, RZ, P2 ;  /* 0x000000ff08087208 */ /* 0x000fe40001000000 */
[----:B------:R-:W-:Y:S02]  /*01d0*/  FSEL R9, R10, RZ, P1 ;  /* 0x000000ff0a097208 */ /* 0x000fe40000800000 */
[----:B------:R-:W-:Y:S02]  /*01e0*/  FSETP.GTU.AND P3, PT, R8, RZ, PT ;  /* 0x000000ff0800720b */ /* 0x000fe40003f6c000 */
[----:B------:R-:W-:Y:S01]  /*01f0*/  FSETP.GTU.AND P2, PT, R9, RZ, PT ;  /* 0x000000ff0900720b */ /* 0x000fe20003f4c000 */
[----:B------:R1:W-:Y:S01]  /*0200*/  @!P0 STG.E.64 desc[UR4][R2.64], R8 ;  /* 0x0000000802008986 */ /* 0x0003e2000c101b04 */
[----:B------:R-:W-:Y:S02]  /*0210*/  IADD3 R4, P1, R0, UR6, RZ ;  /* 0x0000000600047c10 */ /* 0x000fe4000ff3e0ff */
[----:B------:R-:W-:-:S02]  /*0220*/  SEL R6, RZ, 0x1, P3 ;  /* 0x00000001ff067807 */ /* 0x000fc40001800000 */
[----:B------:R-:W-:Y:S02]  /*0230*/  SEL R7, RZ, 0x100, P2 ;  /* 0x00000100ff077807 */ /* 0x000fe40001000000 */
[----:B------:R-:W-:-:S03]  /*0240*/  LEA.HI.X.SX32 R5, R0, UR7, 0x1, P1 ;  /* 0x0000000700057c11 */ /* 0x000fc600088f0eff */
[----:B------:R-:W-:Y:S01]  /*0250*/  IMAD.IADD R7, R6, 0x1, R7 ;  /* 0x0000000106077824 */ /* 0x000fe200078e0207 */
[----:B------:R-:W-:Y:S06]  /*0260*/  @P0 EXIT ;  /* 0x000000000000094d */ /* 0x000fec0003800000 */
[----:B------:R-:W-:Y:S01]  /*0270*/  STG.E.U16 desc[UR4][R4.64], R7 ;  /* 0x0000000704007986 */ /* 0x000fe2000c101504 */
[----:B------:R-:W-:Y:S05]  /*0280*/  EXIT ;  /* 0x000000000000794d */ /* 0x000fea0003800000 */
.L_x_0:
[----:B------:R-:W-:-:S00]  /*0290*/  BRA `(.L_x_0) ;  /* 0xfffffffc00fc7947 */ /* 0x000fc0000383ffff */
[----:B------:R-:W-:-:S00]  /*02a0*/  NOP ;  /* 0x0000000000007918 */ /* 0x000fc00000000000 */
        /* <DEDUP_REMOVED lines=13> */
.L_x_1:


//--------------------- .nv.constant0.triton_poi_fused_relu_threshold_backward_view_1 --------------------------
	.section	.nv.constant0.triton_poi_fused_relu_threshold_backward_view_1,"a",@progbits
	.sectionflags	@""
	.align	4
.nv.constant0.triton_poi_fused_relu_threshold_backward_view_1:
	.zero		564
